//
// Generated by NVIDIA NVVM Compiler
//
// Compiler Build ID: CL-36424714
// Cuda compilation tools, release 13.0, V13.0.88
// Based on NVVM 20.0.0
//

.version 9.0
.target sm_100
.address_size 64

	// .globl	_Z6matmulPfS_S_iii

.visible .entry _Z6matmulPfS_S_iii(
	.param .u64 .ptr .align 1 _Z6matmulPfS_S_iii_param_0,
	.param .u64 .ptr .align 1 _Z6matmulPfS_S_iii_param_1,
	.param .u64 .ptr .align 1 _Z6matmulPfS_S_iii_param_2,
	.param .u32 _Z6matmulPfS_S_iii_param_3,
	.param .u32 _Z6matmulPfS_S_iii_param_4,
	.param .u32 _Z6matmulPfS_S_iii_param_5
)
{
	.reg .pred 	%p<12>;
	.reg .b32 	%r<43>;
	.reg .b32 	%f<55>;
	.reg .b64 	%rd<40>;

	ld.param.u64 	%rd6, [_Z6matmulPfS_S_iii_param_0];
	ld.param.u64 	%rd7, [_Z6matmulPfS_S_iii_param_1];
	ld.param.u64 	%rd5, [_Z6matmulPfS_S_iii_param_2];
	ld.param.u32 	%r22, [_Z6matmulPfS_S_iii_param_3];
	ld.param.u32 	%r20, [_Z6matmulPfS_S_iii_param_4];
	ld.param.u32 	%r21, [_Z6matmulPfS_S_iii_param_5];
	cvta.to.global.u64 	%rd1, %rd7;
	cvta.to.global.u64 	%rd2, %rd6;
	mov.u32 	%r23, %tid.x;
	mov.u32 	%r24, %ctaid.x;
	mov.u32 	%r25, %ntid.x;
	mad.lo.s32 	%r1, %r24, %r25, %r23;
	mul.lo.s32 	%r26, %r21, %r22;
	setp.ge.s32 	%p1, %r1, %r26;
	setp.lt.s32 	%p2, %r20, 1;
	or.pred  	%p3, %p1, %p2;
	@%p3 bra 	$L__BB0_12;
	cvta.to.global.u64 	%rd8, %rd5;
	div.s32 	%r28, %r1, %r21;
	mul.lo.s32 	%r29, %r28, %r21;
	sub.s32 	%r2, %r1, %r29;
	mul.lo.s32 	%r3, %r28, %r20;
	mul.wide.s32 	%rd9, %r1, 4;
	add.s64 	%rd3, %rd8, %rd9;
	ld.global.f32 	%f52, [%rd3];
	and.b32  	%r4, %r20, 7;
	setp.lt.u32 	%p4, %r20, 8;
	mov.b32 	%r41, 0;
	@%p4 bra 	$L__BB0_4;
	and.b32  	%r41, %r20, 2147483640;
	neg.s32 	%r39, %r41;
	shl.b32 	%r7, %r21, 3;
	add.s64 	%rd4, %rd2, 16;
	mul.wide.s32 	%rd14, %r21, 4;
	mov.u32 	%r37, %r3;
	mov.u32 	%r38, %r2;
$L__BB0_3:
	.pragma "nounroll";
	mul.wide.s32 	%rd10, %r37, 4;
	add.s64 	%rd11, %rd4, %rd10;
	ld.global.f32 	%f9, [%rd11+-16];
	mul.wide.s32 	%rd12, %r38, 4;
	add.s64 	%rd13, %rd1, %rd12;
	ld.global.f32 	%f10, [%rd13];
	fma.rn.f32 	%f11, %f9, %f10, %f52;
	st.global.f32 	[%rd3], %f11;
	ld.global.f32 	%f12, [%rd11+-12];
	add.s64 	%rd15, %rd13, %rd14;
	ld.global.f32 	%f13, [%rd15];
	fma.rn.f32 	%f14, %f12, %f13, %f11;
	st.global.f32 	[%rd3], %f14;
	ld.global.f32 	%f15, [%rd11+-8];
	add.s64 	%rd16, %rd15, %rd14;
	ld.global.f32 	%f16, [%rd16];
	fma.rn.f32 	%f17, %f15, %f16, %f14;
	st.global.f32 	[%rd3], %f17;
	ld.global.f32 	%f18, [%rd11+-4];
	add.s64 	%rd17, %rd16, %rd14;
	ld.global.f32 	%f19, [%rd17];
	fma.rn.f32 	%f20, %f18, %f19, %f17;
	st.global.f32 	[%rd3], %f20;
	ld.global.f32 	%f21, [%rd11];
	add.s64 	%rd18, %rd17, %rd14;
	ld.global.f32 	%f22, [%rd18];
	fma.rn.f32 	%f23, %f21, %f22, %f20;
	st.global.f32 	[%rd3], %f23;
	ld.global.f32 	%f24, [%rd11+4];
	add.s64 	%rd19, %rd18, %rd14;
	ld.global.f32 	%f25, [%rd19];
	fma.rn.f32 	%f26, %f24, %f25, %f23;
	st.global.f32 	[%rd3], %f26;
	ld.global.f32 	%f27, [%rd11+8];
	add.s64 	%rd20, %rd19, %rd14;
	ld.global.f32 	%f28, [%rd20];
	fma.rn.f32 	%f29, %f27, %f28, %f26;
	st.global.f32 	[%rd3], %f29;
	ld.global.f32 	%f30, [%rd11+12];
	add.s64 	%rd21, %rd20, %rd14;
	ld.global.f32 	%f31, [%rd21];
	fma.rn.f32 	%f52, %f30, %f31, %f29;
	st.global.f32 	[%rd3], %f52;
	add.s32 	%r39, %r39, 8;
	add.s32 	%r38, %r38, %r7;
	add.s32 	%r37, %r37, 8;
	setp.ne.s32 	%p5, %r39, 0;
	@%p5 bra 	$L__BB0_3;
$L__BB0_4:
	setp.eq.s32 	%p6, %r4, 0;
	@%p6 bra 	$L__BB0_12;
	and.b32  	%r15, %r20, 3;
	setp.lt.u32 	%p7, %r4, 4;
	@%p7 bra 	$L__BB0_7;
	add.s32 	%r30, %r3, %r41;
	mul.wide.s32 	%rd22, %r30, 4;
	add.s64 	%rd23, %rd2, %rd22;
	ld.global.f32 	%f32, [%rd23];
	mad.lo.s32 	%r31, %r41, %r21, %r2;
	mul.wide.s32 	%rd24, %r31, 4;
	add.s64 	%rd25, %rd1, %rd24;
	ld.global.f32 	%f33, [%rd25];
	fma.rn.f32 	%f34, %f32, %f33, %f52;
	st.global.f32 	[%rd3], %f34;
	ld.global.f32 	%f35, [%rd23+4];
	mul.wide.s32 	%rd26, %r21, 4;
	add.s64 	%rd27, %rd25, %rd26;
	ld.global.f32 	%f36, [%rd27];
	fma.rn.f32 	%f37, %f35, %f36, %f34;
	st.global.f32 	[%rd3], %f37;
	ld.global.f32 	%f38, [%rd23+8];
	add.s64 	%rd28, %rd27, %rd26;
	ld.global.f32 	%f39, [%rd28];
	fma.rn.f32 	%f40, %f38, %f39, %f37;
	st.global.f32 	[%rd3], %f40;
	ld.global.f32 	%f41, [%rd23+12];
	add.s64 	%rd29, %rd28, %rd26;
	ld.global.f32 	%f42, [%rd29];
	fma.rn.f32 	%f52, %f41, %f42, %f40;
	st.global.f32 	[%rd3], %f52;
	add.s32 	%r41, %r41, 4;
$L__BB0_7:
	setp.eq.s32 	%p8, %r15, 0;
	@%p8 bra 	$L__BB0_12;
	setp.eq.s32 	%p9, %r15, 1;
	@%p9 bra 	$L__BB0_10;
	add.s32 	%r32, %r3, %r41;
	mul.wide.s32 	%rd30, %r32, 4;
	add.s64 	%rd31, %rd2, %rd30;
	ld.global.f32 	%f43, [%rd31];
	mad.lo.s32 	%r33, %r41, %r21, %r2;
	mul.wide.s32 	%rd32, %r33, 4;
	add.s64 	%rd33, %rd1, %rd32;
	ld.global.f32 	%f44, [%rd33];
	fma.rn.f32 	%f45, %f43, %f44, %f52;
	st.global.f32 	[%rd3], %f45;
	ld.global.f32 	%f46, [%rd31+4];
	mul.wide.s32 	%rd34, %r21, 4;
	add.s64 	%rd35, %rd33, %rd34;
	ld.global.f32 	%f47, [%rd35];
	fma.rn.f32 	%f52, %f46, %f47, %f45;
	st.global.f32 	[%rd3], %f52;
	add.s32 	%r41, %r41, 2;
$L__BB0_10:
	and.b32  	%r34, %r20, 1;
	setp.eq.b32 	%p10, %r34, 1;
	not.pred 	%p11, %p10;
	@%p11 bra 	$L__BB0_12;
	add.s32 	%r35, %r3, %r41;
	mul.wide.s32 	%rd36, %r35, 4;
	add.s64 	%rd37, %rd2, %rd36;
	ld.global.f32 	%f48, [%rd37];
	mad.lo.s32 	%r36, %r41, %r21, %r2;
	mul.wide.s32 	%rd38, %r36, 4;
	add.s64 	%rd39, %rd1, %rd38;
	ld.global.f32 	%f49, [%rd39];
	fma.rn.f32 	%f50, %f48, %f49, %f52;
	st.global.f32 	[%rd3], %f50;
$L__BB0_12:
	ret;

}


// ===== COMPILED SASS (sm_100) =====

	.target	sm_100

	.elftype	@"ET_EXEC"


//--------------------- .note.nv.tkinfo           --------------------------
	.section	.note.nv.tkinfo,"",@"SHT_NOTE"
	.sectionflags	@"SHF_NOTE_NV_TKINFO"
	.tkinfo
        /*0018*/ 	.word	0x00000002
        /*0030*/ 	.string	""
        /*0030*/ 	.string	"ptxas"
        /*0030*/ 	.string	"Cuda compilation tools, release 13.0, V13.0.88"
        /*0030*/ 	.string	"Build cuda_13.0.r13.0/compiler.36424714_0"
        /*0030*/ 	.string	"-arch sm_100 -m 64 "



//--------------------- .note.nv.cuinfo           --------------------------
	.section	.note.nv.cuinfo,"",@"SHT_NOTE"
	.sectionflags	@"SHF_NOTE_NV_CUINFO"
        /*0018*/ 	.short	0x0002
        /*001a*/ 	.short	0x0064
        /*001c*/ 	.short	0x0082
	.zero		2


//--------------------- .nv.info                  --------------------------
	.section	.nv.info,"",@"SHT_CUDA_INFO"
	.align	4


	//----- nvinfo : EIATTR_REGCOUNT
	.align		4
        /*0000*/ 	.byte	0x04, 0x2f
        /*0002*/ 	.short	(.L_1 - .L_0)
	.align		4
.L_0:
        /*0004*/ 	.word	index@(_Z6matmulPfS_S_iii)
        /*0008*/ 	.word	0x0000001c


	//----- nvinfo : EIATTR_FRAME_SIZE
	.align		4
.L_1:
        /*000c*/ 	.byte	0x04, 0x11
        /*000e*/ 	.short	(.L_3 - .L_2)
	.align		4
.L_2:
        /*0010*/ 	.word	index@(_Z6matmulPfS_S_iii)
        /*0014*/ 	.word	0x00000000


	//----- nvinfo : EIATTR_MIN_STACK_SIZE
	.align		4
.L_3:
        /*0018*/ 	.byte	0x04, 0x12
        /*001a*/ 	.short	(.L_5 - .L_4)
	.align		4
.L_4:
        /*001c*/ 	.word	index@(_Z6matmulPfS_S_iii)
        /*0020*/ 	.word	0x00000000
.L_5:


//--------------------- .nv.compat                --------------------------
	.section	.nv.compat,"",@"SHT_CUDA_COMPAT_INFO"
	.align	4
        /*0000*/ 	.byte	0x02, 0x09, 0x00, 0x00, 0x02, 0x02, 0x01, 0x00, 0x02, 0x05, 0x05, 0x00, 0x03, 0x07, 0x01, 0x01
        /*0010*/ 	.byte	0x02, 0x03, 0x00, 0x00, 0x02, 0x06, 0x01, 0x00, 0x04, 0x0b, 0x08, 0x00, 0x09, 0x00, 0x00, 0x00
        /*0020*/ 	.byte	0x00, 0x00, 0x00, 0x00


//--------------------- .nv.info._Z6matmulPfS_S_iii --------------------------
	.section	.nv.info._Z6matmulPfS_S_iii,"",@"SHT_CUDA_INFO"
	.sectionflags	@""
	.align	4


	//----- nvinfo : EIATTR_CUDA_API_VERSION
	.align		4
        /*0000*/ 	.byte	0x04, 0x37
        /*0002*/ 	.short	(.L_7 - .L_6)
.L_6:
        /*0004*/ 	.word	0x00000082


	//----- nvinfo : EIATTR_KPARAM_INFO
	.align		4
.L_7:
        /*0008*/ 	.byte	0x04, 0x17
        /*000a*/ 	.short	(.L_9 - .L_8)
.L_8:
        /*000c*/ 	.word	0x00000000
        /*0010*/ 	.short	0x0005
        /*0012*/ 	.short	0x0020
        /*0014*/ 	.byte	0x00, 0xf0, 0x11, 0x00


	//----- nvinfo : EIATTR_KPARAM_INFO
	.align		4
.L_9:
        /*0018*/ 	.byte	0x04, 0x17
        /*001a*/ 	.short	(.L_11 - .L_10)
.L_10:
        /*001c*/ 	.word	0x00000000
        /*0020*/ 	.short	0x0004
        /*0022*/ 	.short	0x001c
        /*0024*/ 	.byte	0x00, 0xf0, 0x11, 0x00


	//----- nvinfo : EIATTR_KPARAM_INFO
	.align		4
.L_11:
        /*0028*/ 	.byte	0x04, 0x17
        /*002a*/ 	.short	(.L_13 - .L_12)
.L_12:
        /*002c*/ 	.word	0x00000000
        /*0030*/ 	.short	0x0003
        /*0032*/ 	.short	0x0018
        /*0034*/ 	.byte	0x00, 0xf0, 0x11, 0x00


	//----- nvinfo : EIATTR_KPARAM_INFO
	.align		4
.L_13:
        /*0038*/ 	.byte	0x04, 0x17
        /*003a*/ 	.short	(.L_15 - .L_14)
.L_14:
        /*003c*/ 	.word	0x00000000
        /*0040*/ 	.short	0x0002
        /*0042*/ 	.short	0x0010
        /*0044*/ 	.byte	0x00, 0xf5, 0x21, 0x00


	//----- nvinfo : EIATTR_KPARAM_INFO
	.align		4
.L_15:
        /*0048*/ 	.byte	0x04, 0x17
        /*004a*/ 	.short	(.L_17 - .L_16)
.L_16:
        /*004c*/ 	.word	0x00000000
        /*0050*/ 	.short	0x0001
        /*0052*/ 	.short	0x0008
        /*0054*/ 	.byte	0x00, 0xf5, 0x21, 0x00


	//----- nvinfo : EIATTR_KPARAM_INFO
	.align		4
.L_17:
        /*0058*/ 	.byte	0x04, 0x17
        /*005a*/ 	.short	(.L_19 - .L_18)
.L_18:
        /*005c*/ 	.word	0x00000000
        /*0060*/ 	.short	0x0000
        /*0062*/ 	.short	0x0000
        /*0064*/ 	.byte	0x00, 0xf5, 0x21, 0x00


	//----- nvinfo : EIATTR_SPARSE_MMA_MASK
	.align		4
.L_19:
        /*0068*/ 	.byte	0x03, 0x50
        /*006a*/ 	.short	0x0000


	//----- nvinfo : EIATTR_MAXREG_COUNT
	.align		4
        /*006c*/ 	.byte	0x03, 0x1b
        /*006e*/ 	.short	0x00ff


	//----- nvinfo : EIATTR_MERCURY_ISA_VERSION
	.align		4
        /*0070*/ 	.byte	0x03, 0x5f
        /*0072*/ 	.short	0x0101


	//----- nvinfo : EIATTR_VRC_CTA_INIT_COUNT
	.align		4
        /*0074*/ 	.byte	0x02, 0x4a
	.zero		1
	.zero		1


	//----- nvinfo : EIATTR_EXIT_INSTR_OFFSETS
	.align		4
        /*0078*/ 	.byte	0x04, 0x1c
        /*007a*/ 	.short	(.L_21 - .L_20)


	//   ....[0]....
.L_20:
        /*007c*/ 	.word	0x000000a0


	//   ....[1]....
        /*0080*/ 	.word	0x00000660


	//   ....[2]....
        /*0084*/ 	.word	0x00000850


	//   ....[3]....
        /*0088*/ 	.word	0x000009a0


	//   ....[4]....
        /*008c*/ 	.word	0x00000a50


	//----- nvinfo : EIATTR_CBANK_PARAM_SIZE
	.align		4
.L_21:
        /*0090*/ 	.byte	0x03, 0x19
        /*0092*/ 	.short	0x0024


	//----- nvinfo : EIATTR_PARAM_CBANK
	.align		4
        /*0094*/ 	.byte	0x04, 0x0a
        /*0096*/ 	.short	(.L_23 - .L_22)
	.align		4
.L_22:
        /*0098*/ 	.word	index@(.nv.constant0._Z6matmulPfS_S_iii)
        /*009c*/ 	.short	0x0380
        /*009e*/ 	.short	0x0024


	//----- nvinfo : EIATTR_SW_WAR
	.align		4
.L_23:
        /*00a0*/ 	.byte	0x04, 0x36
        /*00a2*/ 	.short	(.L_25 - .L_24)
.L_24:
        /*00a4*/ 	.word	0x00000008
.L_25:


//--------------------- .nv.callgraph             --------------------------
	.section	.nv.callgraph,"",@"SHT_CUDA_CALLGRAPH"
	.align	4
	.sectionentsize	8
	.align		4
        /*0000*/ 	.word	0x00000000
	.align		4
        /*0004*/ 	.word	0xffffffff
	.align		4
        /*0008*/ 	.word	0x00000000
	.align		4
        /*000c*/ 	.word	0xfffffffe
	.align		4
        /*0010*/ 	.word	0x00000000
	.align		4
        /*0014*/ 	.word	0xfffffffd
	.align		4
        /*0018*/ 	.word	0x00000000
	.align		4
        /*001c*/ 	.word	0xfffffffc


//--------------------- .text._Z6matmulPfS_S_iii  --------------------------
	.section	.text._Z6matmulPfS_S_iii,"ax",@progbits
	.align	128
        .global         _Z6matmulPfS_S_iii
        .type           _Z6matmulPfS_S_iii,@function
        .size           _Z6matmulPfS_S_iii,(.L_x_5 - _Z6matmulPfS_S_iii)
        .other          _Z6matmulPfS_S_iii,@"STO_CUDA_ENTRY STV_DEFAULT"
_Z6matmulPfS_S_iii:
.text._Z6matmulPfS_S_iii:
[----:B------:R-:W-:Y:S01]  /*0000*/  LDC R1, c[0x0][0x37c] ;  /* 0x0000df00ff017b82 */ /* 0x000fe20000000800 */
[----:B------:R-:W0:Y:S07]  /*0010*/  S2R R0, SR_TID.X ;  /* 0x0000000000007919 */ /* 0x000e2e0000002100 */
[----:B------:R-:W0:Y:S08]  /*0020*/  S2UR UR4, SR_CTAID.X ;  /* 0x00000000000479c3 */ /* 0x000e300000002500 */
[----:B------:R-:W0:Y:S08]  /*0030*/  LDC R5, c[0x0][0x360] ;  /* 0x0000d800ff057b82 */ /* 0x000e300000000800 */
[----:B------:R-:W1:Y:S08]  /*0040*/  LDC R9, c[0x0][0x3a0] ;  /* 0x0000e800ff097b82 */ /* 0x000e700000000800 */
[----:B------:R-:W1:Y:S01]  /*0050*/  LDC.64 R2, c[0x0][0x398] ;  /* 0x0000e600ff027b82 */ /* 0x000e620000000a00 */
[----:B0-----:R-:W-:-:S02]  /*0060*/  IMAD R0, R5, UR4, R0 ;  /* 0x0000000405007c24 */ /* 0x001fc4000f8e0200 */
[----:B-1----:R-:W-:Y:S01]  /*0070*/  IMAD R5, R9, R2, RZ ;  /* 0x0000000209057224 */ /* 0x002fe200078e02ff */
[----:B------:R-:W-:-:S04]  /*0080*/  ISETP.GE.AND P0, PT, R3, 0x1, PT ;  /* 0x000000010300780c */ /* 0x000fc80003f06270 */
[----:B------:R-:W-:-:S13]  /*0090*/  ISETP.GE.OR P0, PT, R0, R5, !P0 ;  /* 0x000000050000720c */ /* 0x000fda0004706670 */
[----:B------:R-:W-:Y:S05]  /*00a0*/  @P0 EXIT ;  /* 0x000000000000094d */ /* 0x000fea0003800000 */
[----:B------:R-:W-:Y:S01]  /*00b0*/  IABS R7, R9 ;  /* 0x0000000900077213 */ /* 0x000fe20000000000 */
[----:B------:R-:W0:Y:S01]  /*00c0*/  LDCU.64 UR6, c[0x0][0x358] ;  /* 0x00006b00ff0677ac */ /* 0x000e220008000a00 */
[----:B------:R-:W-:Y:S02]  /*00d0*/  IABS R8, R0 ;  /* 0x0000000000087213 */ /* 0x000fe40000000000 */
[----:B------:R-:W1:Y:S01]  /*00e0*/  I2F.RP R2, R7 ;  /* 0x0000000700027306 */ /* 0x000e620000209400 */
[----:B------:R-:W-:-:S07]  /*00f0*/  LOP3.LUT R20, R3, 0x7, RZ, 0xc0, !PT ;  /* 0x0000000703147812 */ /* 0x000fce00078ec0ff */
[----:B-1----:R-:W1:Y:S02]  /*0100*/  MUFU.RCP R2, R2 ;  /* 0x0000000200027308 */ /* 0x002e640000001000 */
[----:B-1----:R-:W-:-:S06]  /*0110*/  IADD3 R4, PT, PT, R2, 0xffffffe, RZ ;  /* 0x0ffffffe02047810 */ /* 0x002fcc0007ffe0ff */
[----:B------:R1:W2:Y:S02]  /*0120*/  F2I.FTZ.U32.TRUNC.NTZ R5, R4 ;  /* 0x0000000400057305 */ /* 0x0002a4000021f000 */
[----:B-1----:R-:W-:Y:S01]  /*0130*/  HFMA2 R4, -RZ, RZ, 0, 0 ;  /* 0x00000000ff047431 */ /* 0x002fe200000001ff */
[----:B--2---:R-:W-:-:S05]  /*0140*/  IADD3 R6, PT, PT, RZ, -R5, RZ ;  /* 0x80000005ff067210 */ /* 0x004fca0007ffe0ff */
[----:B------:R-:W-:-:S04]  /*0150*/  IMAD R11, R6, R7, RZ ;  /* 0x00000007060b7224 */ /* 0x000fc800078e02ff */
[----:B------:R-:W-:-:S06]  /*0160*/  IMAD.HI.U32 R5, R5, R11, R4 ;  /* 0x0000000b05057227 */ /* 0x000fcc00078e0004 */
[----:B------:R-:W-:Y:S02]  /*0170*/  IMAD.HI.U32 R6, R5, R8, RZ ;  /* 0x0000000805067227 */ /* 0x000fe400078e00ff */
[----:B------:R-:W1:Y:S03]  /*0180*/  LDC.64 R4, c[0x0][0x390] ;  /* 0x0000e400ff047b82 */ /* 0x000e660000000a00 */
[----:B------:R-:W-:-:S05]  /*0190*/  IADD3 R2, PT, PT, -R6, RZ, RZ ;  /* 0x000000ff06027210 */ /* 0x000fca0007ffe1ff */
[----:B------:R-:W-:-:S05]  /*01a0*/  IMAD R2, R7, R2, R8 ;  /* 0x0000000207027224 */ /* 0x000fca00078e0208 */
[----:B------:R-:W-:Y:S01]  /*01b0*/  ISETP.GT.U32.AND P2, PT, R7, R2, PT ;  /* 0x000000020700720c */ /* 0x000fe20003f44070 */
[----:B-1----:R-:W-:-:S12]  /*01c0*/  IMAD.WIDE R4, R0, 0x4, R4 ;  /* 0x0000000400047825 */ /* 0x002fd800078e0204 */
[-C--:B------:R-:W-:Y:S02]  /*01d0*/  @!P2 IADD3 R2, PT, PT, R2, -R7.reuse, RZ ;  /* 0x800000070202a210 */ /* 0x080fe40007ffe0ff */
[----:B------:R-:W-:Y:S01]  /*01e0*/  @!P2 IADD3 R6, PT, PT, R6, 0x1, RZ ;  /* 0x000000010606a810 */ /* 0x000fe20007ffe0ff */
[----:B0-----:R0:W5:Y:S01]  /*01f0*/  LDG.E R13, desc[UR6][R4.64] ;  /* 0x00000006040d7981 */ /* 0x001162000c1e1900 */
[----:B------:R-:W-:Y:S02]  /*0200*/  ISETP.GE.U32.AND P0, PT, R2, R7, PT ;  /* 0x000000070200720c */ /* 0x000fe40003f06070 */
[----:B------:R-:W-:Y:S02]  /*0210*/  LOP3.LUT R2, R0, R9, RZ, 0x3c, !PT ;  /* 0x0000000900027212 */ /* 0x000fe400078e3cff */
[----:B------:R-:W-:Y:S02]  /*0220*/  ISETP.NE.AND P2, PT, R9, RZ, PT ;  /* 0x000000ff0900720c */ /* 0x000fe40003f45270 */
[----:B------:R-:W-:-:S07]  /*0230*/  ISETP.GE.AND P1, PT, R2, RZ, PT ;  /* 0x000000ff0200720c */ /* 0x000fce0003f26270 */
[----:B------:R-:W-:Y:S02]  /*0240*/  @P0 IADD3 R6, PT, PT, R6, 0x1, RZ ;  /* 0x0000000106060810 */ /* 0x000fe40007ffe0ff */
[----:B------:R-:W-:-:S04]  /*0250*/  ISETP.GE.U32.AND P0, PT, R3, 0x8, PT ;  /* 0x000000080300780c */ /* 0x000fc80003f06070 */
[----:B------:R-:W-:Y:S02]  /*0260*/  @!P1 IADD3 R6, PT, PT, -R6, RZ, RZ ;  /* 0x000000ff06069210 */ /* 0x000fe40007ffe1ff */
[----:B------:R-:W-:Y:S02]  /*0270*/  @!P2 LOP3.LUT R6, RZ, R9, RZ, 0x33, !PT ;  /* 0x00000009ff06a212 */ /* 0x000fe400078e33ff */
[----:B------:R-:W-:Y:S02]  /*0280*/  ISETP.NE.AND P1, PT, R20, RZ, PT ;  /* 0x000000ff1400720c */ /* 0x000fe40003f25270 */
[C---:B------:R-:W-:Y:S01]  /*0290*/  IADD3 R2, PT, PT, -R6.reuse, RZ, RZ ;  /* 0x000000ff06027210 */ /* 0x040fe20007ffe1ff */
[----:B------:R-:W-:-:S04]  /*02a0*/  IMAD R11, R6, R3, RZ ;  /* 0x00000003060b7224 */ /* 0x000fc800078e02ff */
[----:B------:R-:W-:Y:S01]  /*02b0*/  IMAD R0, R9, R2, R0 ;  /* 0x0000000209007224 */ /* 0x000fe200078e0200 */
[----:B------:R-:W-:Y:S01]  /*02c0*/  MOV R2, RZ ;  /* 0x000000ff00027202 */ /* 0x000fe20000000f00 */
[----:B0-----:R-:W-:Y:S06]  /*02d0*/  @!P0 BRA `(.L_x_0) ;  /* 0x0000000000e08947 */ /* 0x001fec0003800000 */
[----:B------:R-:W0:Y:S01]  /*02e0*/  LDCU.64 UR4, c[0x0][0x380] ;  /* 0x00007000ff0477ac */ /* 0x000e220008000a00 */
[----:B------:R-:W-:Y:S02]  /*02f0*/  LOP3.LUT R2, R3, 0x7ffffff8, RZ, 0xc0, !PT ;  /* 0x7ffffff803027812 */ /* 0x000fe400078ec0ff */
[----:B------:R-:W-:Y:S02]  /*0300*/  MOV R12, R11 ;  /* 0x0000000b000c7202 */ /* 0x000fe40000000f00 */
[----:B------:R-:W-:Y:S02]  /*0310*/  MOV R10, R0 ;  /* 0x00000000000a7202 */ /* 0x000fe40000000f00 */
[----:B------:R-:W-:Y:S01]  /*0320*/  IADD3 R8, PT, PT, -R2, RZ, RZ ;  /* 0x000000ff02087210 */ /* 0x000fe20007ffe1ff */
[----:B0-----:R-:W-:-:S04]  /*0330*/  UIADD3 UR4, UP0, UPT, UR4, 0x10, URZ ;  /* 0x0000001004047890 */ /* 0x001fc8000ff1e0ff */
[----:B------:R-:W-:-:S12]  /*0340*/  UIADD3.X UR5, UPT, UPT, URZ, UR5, URZ, UP0, !UPT ;  /* 0x00000005ff057290 */ /* 0x000fd800087fe4ff */
.L_x_1:
[----:B------:R-:W0:Y:S01]  /*0350*/  LDC.64 R14, c[0x0][0x388] ;  /* 0x0000e200ff0e7b82 */ /* 0x000e220000000a00 */
[----:B------:R-:W-:Y:S02]  /*0360*/  MOV R6, UR4 ;  /* 0x0000000400067c02 */ /* 0x000fe40008000f00 */
[----:B------:R-:W-:-:S03]  /*0370*/  MOV R7, UR5 ;  /* 0x0000000500077c02 */ /* 0x000fc60008000f00 */
[----:B------:R-:W-:-:S05]  /*0380*/  IMAD.WIDE R6, R12, 0x4, R6 ;  /* 0x000000040c067825 */ /* 0x000fca00078e0206 */
[----:B------:R-:W2:Y:S01]  /*0390*/  LDG.E R16, desc[UR6][R6.64+-0x10] ;  /* 0xfffff00606107981 */ /* 0x000ea2000c1e1900 */
[----:B0-----:R-:W-:-:S05]  /*03a0*/  IMAD.WIDE R14, R10, 0x4, R14 ;  /* 0x000000040a0e7825 */ /* 0x001fca00078e020e */
[----:B------:R-:W2:Y:S02]  /*03b0*/  LDG.E R17, desc[UR6][R14.64] ;  /* 0x000000060e117981 */ /* 0x000ea4000c1e1900 */
[----:B-12--5:R-:W-:Y:S01]  /*03c0*/  FFMA R13, R16, R17, R13 ;  /* 0x00000011100d7223 */ /* 0x026fe2000000000d */
[----:B------:R-:W-:-:S04]  /*03d0*/  IMAD.WIDE R16, R9, 0x4, R14 ;  /* 0x0000000409107825 */ /* 0x000fc800078e020e */
[----:B------:R0:W-:Y:S04]  /*03e0*/  STG.E desc[UR6][R4.64], R13 ;  /* 0x0000000d04007986 */ /* 0x0001e8000c101906 */
[----:B------:R-:W2:Y:S04]  /*03f0*/  LDG.E R18, desc[UR6][R6.64+-0xc] ;  /* 0xfffff40606127981 */ /* 0x000ea8000c1e1900 */
[----:B------:R-:W2:Y:S02]  /*0400*/  LDG.E R19, desc[UR6][R16.64] ;  /* 0x0000000610137981 */ /* 0x000ea4000c1e1900 */
[----:B--2---:R-:W-:Y:S01]  /*0410*/  FFMA R21, R18, R19, R13 ;  /* 0x0000001312157223 */ /* 0x004fe2000000000d */
[----:B------:R-:W-:-:S04]  /*0420*/  IMAD.WIDE R18, R9, 0x4, R16 ;  /* 0x0000000409127825 */ /* 0x000fc800078e0210 */
[----:B------:R1:W-:Y:S04]  /*0430*/  STG.E desc[UR6][R4.64], R21 ;  /* 0x0000001504007986 */ /* 0x0003e8000c101906 */
[----:B------:R-:W2:Y:S04]  /*0440*/  LDG.E R22, desc[UR6][R6.64+-0x8] ;  /* 0xfffff80606167981 */ /* 0x000ea8000c1e1900 */
[----:B------:R-:W2:Y:S02]  /*0450*/  LDG.E R14, desc[UR6][R18.64] ;  /* 0x00000006120e7981 */ /* 0x000ea4000c1e1900 */
[----:B--2---:R-:W-:Y:S01]  /*0460*/  FFMA R23, R22, R14, R21 ;  /* 0x0000000e16177223 */ /* 0x004fe20000000015 */
[----:B------:R-:W-:-:S04]  /*0470*/  IMAD.WIDE R14, R9, 0x4, R18 ;  /* 0x00000004090e7825 */ /* 0x000fc800078e0212 */
[----:B------:R2:W-:Y:S04]  /*0480*/  STG.E desc[UR6][R4.64], R23 ;  /* 0x0000001704007986 */ /* 0x0005e8000c101906 */
[----:B------:R-:W3:Y:S04]  /*0490*/  LDG.E R22, desc[UR6][R6.64+-0x4] ;  /* 0xfffffc0606167981 */ /* 0x000ee8000c1e1900 */
[----:B0-----:R-:W3:Y:S01]  /*04a0*/  LDG.E R13, desc[UR6][R14.64] ;  /* 0x000000060e0d7981 */ /* 0x001ee2000c1e1900 */
[----:B------:R-:W-:-:S04]  /*04b0*/  IMAD.WIDE R16, R9, 0x4, R14 ;  /* 0x0000000409107825 */ /* 0x000fc800078e020e */
[----:B---3--:R-:W-:-:S05]  /*04c0*/  FFMA R13, R22, R13, R23 ;  /* 0x0000000d160d7223 */ /* 0x008fca0000000017 */
[----:B------:R0:W-:Y:S04]  /*04d0*/  STG.E desc[UR6][R4.64], R13 ;  /* 0x0000000d04007986 */ /* 0x0001e8000c101906 */
[----:B------:R-:W3:Y:S04]  /*04e0*/  LDG.E R22, desc[UR6][R6.64] ;  /* 0x0000000606167981 */ /* 0x000ee8000c1e1900 */
[----:B-1----:R-:W3:Y:S01]  /*04f0*/  LDG.E R21, desc[UR6][R16.64] ;  /* 0x0000000610157981 */ /* 0x002ee2000c1e1900 */
[----:B------:R-:W-:-:S04]  /*0500*/  IMAD.WIDE R18, R9, 0x4, R16 ;  /* 0x0000000409127825 */ /* 0x000fc800078e0210 */
[----:B---3--:R-:W-:-:S05]  /*0510*/  FFMA R21, R22, R21, R13 ;  /* 0x0000001516157223 */ /* 0x008fca000000000d */
[----:B------:R1:W-:Y:S04]  /*0520*/  STG.E desc[UR6][R4.64], R21 ;  /* 0x0000001504007986 */ /* 0x0003e8000c101906 */
[----:B------:R-:W3:Y:S04]  /*0530*/  LDG.E R22, desc[UR6][R6.64+0x4] ;  /* 0x0000040606167981 */ /* 0x000ee8000c1e1900 */
[----:B--2---:R-:W3:Y:S01]  /*0540*/  LDG.E R23, desc[UR6][R18.64] ;  /* 0x0000000612177981 */ /* 0x004ee2000c1e1900 */
[----:B------:R-:W-:-:S04]  /*0550*/  IMAD.WIDE R14, R9, 0x4, R18 ;  /* 0x00000004090e7825 */ /* 0x000fc800078e0212 */
[----:B---3--:R-:W-:-:S05]  /*0560*/  FFMA R23, R22, R23, R21 ;  /* 0x0000001716177223 */ /* 0x008fca0000000015 */
[----:B------:R1:W-:Y:S04]  /*0570*/  STG.E desc[UR6][R4.64], R23 ;  /* 0x0000001704007986 */ /* 0x0003e8000c101906 */
[----:B------:R-:W2:Y:S04]  /*0580*/  LDG.E R22, desc[UR6][R6.64+0x8] ;  /* 0x0000080606167981 */ /* 0x000ea8000c1e1900 */
[----:B0-----:R-:W2:Y:S01]  /*0590*/  LDG.E R13, desc[UR6][R14.64] ;  /* 0x000000060e0d7981 */ /* 0x001ea2000c1e1900 */
[----:B------:R-:W-:Y:S01]  /*05a0*/  IMAD.WIDE R16, R9, 0x4, R14 ;  /* 0x0000000409107825 */ /* 0x000fe200078e020e */
[----:B------:R-:W-:-:S03]  /*05b0*/  IADD3 R8, PT, PT, R8, 0x8, RZ ;  /* 0x0000000808087810 */ /* 0x000fc60007ffe0ff */
[----:B--2---:R-:W-:-:S05]  /*05c0*/  FFMA R25, R22, R13, R23 ;  /* 0x0000000d16197223 */ /* 0x004fca0000000017 */
[----:B------:R1:W-:Y:S04]  /*05d0*/  STG.E desc[UR6][R4.64], R25 ;  /* 0x0000001904007986 */ /* 0x0003e8000c101906 */
[----:B------:R-:W2:Y:S04]  /*05e0*/  LDG.E R22, desc[UR6][R6.64+0xc] ;  /* 0x00000c0606167981 */ /* 0x000ea8000c1e1900 */
[----:B------:R-:W2:Y:S01]  /*05f0*/  LDG.E R16, desc[UR6][R16.64] ;  /* 0x0000000610107981 */ /* 0x000ea2000c1e1900 */
[----:B------:R-:W-:Y:S02]  /*0600*/  ISETP.NE.AND P0, PT, R8, RZ, PT ;  /* 0x000000ff0800720c */ /* 0x000fe40003f05270 */
[----:B------:R-:W-:-:S02]  /*0610*/  LEA R10, R9, R10, 0x3 ;  /* 0x0000000a090a7211 */ /* 0x000fc400078e18ff */
[----:B------:R-:W-:Y:S01]  /*0620*/  IADD3 R12, PT, PT, R12, 0x8, RZ ;  /* 0x000000080c0c7810 */ /* 0x000fe20007ffe0ff */
[----:B--2---:R-:W-:-:S05]  /*0630*/  FFMA R13, R22, R16, R25 ;  /* 0x00000010160d7223 */ /* 0x004fca0000000019 */
[----:B------:R1:W-:Y:S03]  /*0640*/  STG.E desc[UR6][R4.64], R13 ;  /* 0x0000000d04007986 */ /* 0x0003e6000c101906 */
[----:B------:R-:W-:Y:S05]  /*0650*/  @P0 BRA `(.L_x_1) ;  /* 0xfffffffc003c0947 */ /* 0x000fea000383ffff */
.L_x_0:
[----:B------:R-:W-:Y:S05]  /*0660*/  @!P1 EXIT ;  /* 0x000000000000994d */ /* 0x000fea0003800000 */
[----:B------:R-:W-:Y:S02]  /*0670*/  ISETP.GE.U32.AND P0, PT, R20, 0x4, PT ;  /* 0x000000041400780c */ /* 0x000fe40003f06070 */
[----:B------:R-:W-:-:S04]  /*0680*/  LOP3.LUT R18, R3, 0x3, RZ, 0xc0, !PT ;  /* 0x0000000303127812 */ /* 0x000fc800078ec0ff */
[----:B------:R-:W-:-:S07]  /*0690*/  ISETP.NE.AND P1, PT, R18, RZ, PT ;  /* 0x000000ff1200720c */ /* 0x000fce0003f25270 */
[----:B------:R-:W-:Y:S06]  /*06a0*/  @!P0 BRA `(.L_x_2) ;  /* 0x0000000000688947 */ /* 0x000fec0003800000 */
[----:B------:R-:W0:Y:S01]  /*06b0*/  LDC.64 R6, c[0x0][0x380] ;  /* 0x0000e000ff067b82 */ /* 0x000e220000000a00 */
[----:B------:R-:W-:Y:S01]  /*06c0*/  IADD3 R17, PT, PT, R11, R2, RZ ;  /* 0x000000020b117210 */ /* 0x000fe20007ffe0ff */
[----:B------:R-:W-:-:S06]  /*06d0*/  IMAD R19, R2, R9, R0 ;  /* 0x0000000902137224 */ /* 0x000fcc00078e0200 */
[----:B------:R-:W2:Y:S01]  /*06e0*/  LDC.64 R14, c[0x0][0x388] ;  /* 0x0000e200ff0e7b82 */ /* 0x000ea20000000a00 */
[----:B0-----:R-:W-:-:S05]  /*06f0*/  IMAD.WIDE R6, R17, 0x4, R6 ;  /* 0x0000000411067825 */ /* 0x001fca00078e0206 */
[----:B------:R-:W3:Y:S01]  /*0700*/  LDG.E R8, desc[UR6][R6.64] ;  /* 0x0000000606087981 */ /* 0x000ee2000c1e1900 */
[----:B--2---:R-:W-:-:S05]  /*0710*/  IMAD.WIDE R14, R19, 0x4, R14 ;  /* 0x00000004130e7825 */ /* 0x004fca00078e020e */
[----:B------:R-:W3:Y:S02]  /*0720*/  LDG.E R10, desc[UR6][R14.64] ;  /* 0x000000060e0a7981 */ /* 0x000ee4000c1e1900 */
[----:B---3-5:R-:W-:Y:S01]  /*0730*/  FFMA R19, R8, R10, R13 ;  /* 0x0000000a08137223 */ /* 0x028fe2000000000d */
[----:B-1----:R-:W-:-:S04]  /*0740*/  IMAD.WIDE R12, R9, 0x4, R14 ;  /* 0x00000004090c7825 */ /* 0x002fc800078e020e */
[----:B------:R0:W-:Y:S04]  /*0750*/  STG.E desc[UR6][R4.64], R19 ;  /* 0x0000001304007986 */ /* 0x0001e8000c101906 */
[----:B------:R-:W2:Y:S04]  /*0760*/  LDG.E R8, desc[UR6][R6.64+0x4] ;  /* 0x0000040606087981 */ /* 0x000ea8000c1e1900 */
[----:B------:R-:W2:Y:S01]  /*0770*/  LDG.E R10, desc[UR6][R12.64] ;  /* 0x000000060c0a7981 */ /* 0x000ea2000c1e1900 */
[----:B------:R-:W-:-:S04]  /*0780*/  IMAD.WIDE R16, R9, 0x4, R12 ;  /* 0x0000000409107825 */ /* 0x000fc800078e020c */
[----:B--2---:R-:W-:-:S05]  /*0790*/  FFMA R21, R8, R10, R19 ;  /* 0x0000000a08157223 */ /* 0x004fca0000000013 */
        /* <DEDUP_REMOVED lines=8> */
[----:B------:R-:W-:Y:S01]  /*0820*/  IADD3 R2, PT, PT, R2, 0x4, RZ ;  /* 0x0000000402027810 */ /* 0x000fe20007ffe0ff */
[----:B--2---:R-:W-:-:S05]  /*0830*/  FFMA R13, R8, R14, R23 ;  /* 0x0000000e080d7223 */ /* 0x004fca0000000017 */
[----:B------:R0:W-:Y:S02]  /*0840*/  STG.E desc[UR6][R4.64], R13 ;  /* 0x0000000d04007986 */ /* 0x0001e4000c101906 */
.L_x_2:
[----:B------:R-:W-:Y:S05]  /*0850*/  @!P1 EXIT ;  /* 0x000000000000994d */ /* 0x000fea0003800000 */
[----:B------:R-:W-:Y:S02]  /*0860*/  ISETP.NE.AND P0, PT, R18, 0x1, PT ;  /* 0x000000011200780c */ /* 0x000fe40003f05270 */
[----:B------:R-:W-:-:S04]  /*0870*/  LOP3.LUT R3, R3, 0x1, RZ, 0xc0, !PT ;  /* 0x0000000103037812 */ /* 0x000fc800078ec0ff */
[----:B------:R-:W-:-:S07]  /*0880*/  ISETP.NE.U32.AND P1, PT, R3, 0x1, PT ;  /* 0x000000010300780c */ /* 0x000fce0003f25070 */
[----:B------:R-:W-:Y:S06]  /*0890*/  @!P0 BRA `(.L_x_3) ;  /* 0x0000000000408947 */ /* 0x000fec0003800000 */
[----:B------:R-:W2:Y:S01]  /*08a0*/  LDC.64 R6, c[0x0][0x380] ;  /* 0x0000e000ff067b82 */ /* 0x000ea20000000a00 */
[----:B------:R-:W-:Y:S01]  /*08b0*/  IADD3 R3, PT, PT, R11, R2, RZ ;  /* 0x000000020b037210 */ /* 0x000fe20007ffe0ff */
[----:B------:R-:W-:-:S06]  /*08c0*/  IMAD R17, R2, R9, R0 ;  /* 0x0000000902117224 */ /* 0x000fcc00078e0200 */
[----:B------:R-:W3:Y:S01]  /*08d0*/  LDC.64 R14, c[0x0][0x388] ;  /* 0x0000e200ff0e7b82 */ /* 0x000ee20000000a00 */
[----:B--2---:R-:W-:-:S05]  /*08e0*/  IMAD.WIDE R6, R3, 0x4, R6 ;  /* 0x0000000403067825 */ /* 0x004fca00078e0206 */
[----:B------:R-:W2:Y:S01]  /*08f0*/  LDG.E R8, desc[UR6][R6.64] ;  /* 0x0000000606087981 */ /* 0x000ea2000c1e1900 */
[----:B---3--:R-:W-:-:S05]  /*0900*/  IMAD.WIDE R14, R17, 0x4, R14 ;  /* 0x00000004110e7825 */ /* 0x008fca00078e020e */
[----:B------:R-:W2:Y:S01]  /*0910*/  LDG.E R3, desc[UR6][R14.64] ;  /* 0x000000060e037981 */ /* 0x000ea2000c1e1900 */
[----:B------:R-:W-:-:S04]  /*0920*/  IMAD.WIDE R16, R9, 0x4, R14 ;  /* 0x0000000409107825 */ /* 0x000fc800078e020e */
[----:B--2--5:R-:W-:-:S05]  /*0930*/  FFMA R3, R8, R3, R13 ;  /* 0x0000000308037223 */ /* 0x024fca000000000d */
[----:B------:R2:W-:Y:S04]  /*0940*/  STG.E desc[UR6][R4.64], R3 ;  /* 0x0000000304007986 */ /* 0x0005e8000c101906 */
[----:B------:R-:W0:Y:S04]  /*0950*/  LDG.E R8, desc[UR6][R6.64+0x4] ;  /* 0x0000040606087981 */ /* 0x000e28000c1e1900 */
[----:B------:R-:W0:Y:S01]  /*0960*/  LDG.E R16, desc[UR6][R16.64] ;  /* 0x0000000610107981 */ /* 0x000e22000c1e1900 */
[----:B------:R-:W-:Y:S01]  /*0970*/  IADD3 R2, PT, PT, R2, 0x2, RZ ;  /* 0x0000000202027810 */ /* 0x000fe20007ffe0ff */
[----:B01----:R-:W-:-:S05]  /*0980*/  FFMA R13, R8, R16, R3 ;  /* 0x00000010080d7223 */ /* 0x003fca0000000003 */
[----:B------:R2:W-:Y:S02]  /*0990*/  STG.E desc[UR6][R4.64], R13 ;  /* 0x0000000d04007986 */ /* 0x0005e4000c101906 */
.L_x_3:
[----:B------:R-:W-:Y:S05]  /*09a0*/  @P1 EXIT ;  /* 0x000000000000194d */ /* 0x000fea0003800000 */
[----:B------:R-:W3:Y:S01]  /*09b0*/  LDC.64 R6, c[0x0][0x380] ;  /* 0x0000e000ff067b82 */ /* 0x000ee20000000a00 */
[----:B--2---:R-:W-:Y:S01]  /*09c0*/  IADD3 R3, PT, PT, R11, R2, RZ ;  /* 0x000000020b037210 */ /* 0x004fe20007ffe0ff */
[----:B------:R-:W-:-:S06]  /*09d0*/  IMAD R9, R2, R9, R0 ;  /* 0x0000000902097224 */ /* 0x000fcc00078e0200 */
[----:B------:R-:W2:Y:S01]  /*09e0*/  LDC.64 R14, c[0x0][0x388] ;  /* 0x0000e200ff0e7b82 */ /* 0x000ea20000000a00 */
[----:B---3--:R-:W-:-:S06]  /*09f0*/  IMAD.WIDE R2, R3, 0x4, R6 ;  /* 0x0000000403027825 */ /* 0x008fcc00078e0206 */
[----:B------:R-:W0:Y:S01]  /*0a00*/  LDG.E R2, desc[UR6][R2.64] ;  /* 0x0000000602027981 */ /* 0x000e22000c1e1900 */
[----:B--2---:R-:W-:-:S06]  /*0a10*/  IMAD.WIDE R6, R9, 0x4, R14 ;  /* 0x0000000409067825 */ /* 0x004fcc00078e020e */
[----:B------:R-:W0:Y:S02]  /*0a20*/  LDG.E R6, desc[UR6][R6.64] ;  /* 0x0000000606067981 */ /* 0x000e24000c1e1900 */
[----:B01---5:R-:W-:-:S05]  /*0a30*/  FFMA R13, R2, R6, R13 ;  /* 0x00000006020d7223 */ /* 0x023fca000000000d */
[----:B------:R-:W-:Y:S01]  /*0a40*/  STG.E desc[UR6][R4.64], R13 ;  /* 0x0000000d04007986 */ /* 0x000fe2000c101906 */
[----:B------:R-:W-:Y:S05]  /*0a50*/  EXIT ;  /* 0x000000000000794d */ /* 0x000fea0003800000 */
.L_x_4:
[----:B------:R-:W-:-:S00]  /*0a60*/  BRA `(.L_x_4) ;  /* 0xfffffffc00fc7947 */ /* 0x000fc0000383ffff */
[----:B------:R-:W-:-:S00]  /*0a70*/  NOP ;  /* 0x0000000000007918 */ /* 0x000fc00000000000 */
        /* <DEDUP_REMOVED lines=8> */
.L_x_5:


//--------------------- .nv.shared.reserved.0     --------------------------
	.section	.nv.shared.reserved.0,"aw",@nobits
	.weak		__nv_reservedSMEM_offset_0_alias
	.size		__nv_reservedSMEM_offset_0_alias, 0, 64
	.other		__nv_reservedSMEM_offset_0_alias,@"STO_CUDA_RESERVED_SHARED STV_DEFAULT"
__nv_reservedSMEM_offset_0_alias:
	.zero		0
	.zero		64


//--------------------- .nv.constant0._Z6matmulPfS_S_iii --------------------------
	.section	.nv.constant0._Z6matmulPfS_S_iii,"a",@progbits
	.sectionflags	@""
	.align	4
.nv.constant0._Z6matmulPfS_S_iii:
	.zero		932


//--------------------- SYMBOLS --------------------------

	.type		.nv.reservedSmem.offset0,@object
	.size		.nv.reservedSmem.offset0,0x4
